//
// Generated by NVIDIA NVVM Compiler
//
// Compiler Build ID: CL-36424714
// Cuda compilation tools, release 13.0, V13.0.88
// Based on NVVM 20.0.0
//

.version 9.0
.target sm_100
.address_size 64

	// .globl	_Z12sumaVectoresPiS_S_

.visible .entry _Z12sumaVectoresPiS_S_(
	.param .u64 .ptr .align 1 _Z12sumaVectoresPiS_S__param_0,
	.param .u64 .ptr .align 1 _Z12sumaVectoresPiS_S__param_1,
	.param .u64 .ptr .align 1 _Z12sumaVectoresPiS_S__param_2
)
{
	.reg .b32 	%r<8>;
	.reg .b64 	%rd<11>;

	ld.param.u64 	%rd1, [_Z12sumaVectoresPiS_S__param_0];
	ld.param.u64 	%rd2, [_Z12sumaVectoresPiS_S__param_1];
	ld.param.u64 	%rd3, [_Z12sumaVectoresPiS_S__param_2];
	cvta.to.global.u64 	%rd4, %rd3;
	cvta.to.global.u64 	%rd5, %rd2;
	cvta.to.global.u64 	%rd6, %rd1;
	mov.u32 	%r1, %tid.x;
	mov.u32 	%r2, %ntid.x;
	mov.u32 	%r3, %ctaid.x;
	mad.lo.s32 	%r4, %r2, %r3, %r1;
	mul.wide.s32 	%rd7, %r4, 4;
	add.s64 	%rd8, %rd6, %rd7;
	ld.global.u32 	%r5, [%rd8];
	add.s64 	%rd9, %rd5, %rd7;
	ld.global.u32 	%r6, [%rd9];
	add.s32 	%r7, %r6, %r5;
	add.s64 	%rd10, %rd4, %rd7;
	st.global.u32 	[%rd10], %r7;
	ret;

}


// ===== COMPILED SASS (sm_100) =====

	.target	sm_100

	.elftype	@"ET_EXEC"


//--------------------- .note.nv.tkinfo           --------------------------
	.section	.note.nv.tkinfo,"",@"SHT_NOTE"
	.sectionflags	@"SHF_NOTE_NV_TKINFO"
	.tkinfo
        /*0018*/ 	.word	0x00000002
        /*0030*/ 	.string	""
        /*0030*/ 	.string	"ptxas"
        /*0030*/ 	.string	"Cuda compilation tools, release 13.0, V13.0.88"
        /*0030*/ 	.string	"Build cuda_13.0.r13.0/compiler.36424714_0"
        /*0030*/ 	.string	"-arch sm_100 -m 64 "



//--------------------- .note.nv.cuinfo           --------------------------
	.section	.note.nv.cuinfo,"",@"SHT_NOTE"
	.sectionflags	@"SHF_NOTE_NV_CUINFO"
        /*0018*/ 	.short	0x0002
        /*001a*/ 	.short	0x0064
        /*001c*/ 	.short	0x0082
	.zero		2


//--------------------- .nv.info                  --------------------------
	.section	.nv.info,"",@"SHT_CUDA_INFO"
	.align	4


	//----- nvinfo : EIATTR_REGCOUNT
	.align		4
        /*0000*/ 	.byte	0x04, 0x2f
        /*0002*/ 	.short	(.L_1 - .L_0)
	.align		4
.L_0:
        /*0004*/ 	.word	index@(_Z12sumaVectoresPiS_S_)
        /*0008*/ 	.word	0x0000000c


	//----- nvinfo : EIATTR_FRAME_SIZE
	.align		4
.L_1:
        /*000c*/ 	.byte	0x04, 0x11
        /*000e*/ 	.short	(.L_3 - .L_2)
	.align		4
.L_2:
        /*0010*/ 	.word	index@(_Z12sumaVectoresPiS_S_)
        /*0014*/ 	.word	0x00000000


	//----- nvinfo : EIATTR_MIN_STACK_SIZE
	.align		4
.L_3:
        /*0018*/ 	.byte	0x04, 0x12
        /*001a*/ 	.short	(.L_5 - .L_4)
	.align		4
.L_4:
        /*001c*/ 	.word	index@(_Z12sumaVectoresPiS_S_)
        /*0020*/ 	.word	0x00000000
.L_5:


//--------------------- .nv.compat                --------------------------
	.section	.nv.compat,"",@"SHT_CUDA_COMPAT_INFO"
	.align	4
        /*0000*/ 	.byte	0x02, 0x09, 0x00, 0x00, 0x02, 0x02, 0x01, 0x00, 0x02, 0x05, 0x05, 0x00, 0x03, 0x07, 0x01, 0x01
        /*0010*/ 	.byte	0x02, 0x03, 0x00, 0x00, 0x02, 0x06, 0x01, 0x00, 0x04, 0x0b, 0x08, 0x00, 0x09, 0x00, 0x00, 0x00
        /*0020*/ 	.byte	0x00, 0x00, 0x00, 0x00


//--------------------- .nv.info._Z12sumaVectoresPiS_S_ --------------------------
	.section	.nv.info._Z12sumaVectoresPiS_S_,"",@"SHT_CUDA_INFO"
	.sectionflags	@""
	.align	4


	//----- nvinfo : EIATTR_CUDA_API_VERSION
	.align		4
        /*0000*/ 	.byte	0x04, 0x37
        /*0002*/ 	.short	(.L_7 - .L_6)
.L_6:
        /*0004*/ 	.word	0x00000082


	//----- nvinfo : EIATTR_KPARAM_INFO
	.align		4
.L_7:
        /*0008*/ 	.byte	0x04, 0x17
        /*000a*/ 	.short	(.L_9 - .L_8)
.L_8:
        /*000c*/ 	.word	0x00000000
        /*0010*/ 	.short	0x0002
        /*0012*/ 	.short	0x0010
        /*0014*/ 	.byte	0x00, 0xf5, 0x21, 0x00


	//----- nvinfo : EIATTR_KPARAM_INFO
	.align		4
.L_9:
        /*0018*/ 	.byte	0x04, 0x17
        /*001a*/ 	.short	(.L_11 - .L_10)
.L_10:
        /*001c*/ 	.word	0x00000000
        /*0020*/ 	.short	0x0001
        /*0022*/ 	.short	0x0008
        /*0024*/ 	.byte	0x00, 0xf5, 0x21, 0x00


	//----- nvinfo : EIATTR_KPARAM_INFO
	.align		4
.L_11:
        /*0028*/ 	.byte	0x04, 0x17
        /*002a*/ 	.short	(.L_13 - .L_12)
.L_12:
        /*002c*/ 	.word	0x00000000
        /*0030*/ 	.short	0x0000
        /*0032*/ 	.short	0x0000
        /*0034*/ 	.byte	0x00, 0xf5, 0x21, 0x00


	//----- nvinfo : EIATTR_SPARSE_MMA_MASK
	.align		4
.L_13:
        /*0038*/ 	.byte	0x03, 0x50
        /*003a*/ 	.short	0x0000


	//----- nvinfo : EIATTR_MAXREG_COUNT
	.align		4
        /*003c*/ 	.byte	0x03, 0x1b
        /*003e*/ 	.short	0x00ff


	//----- nvinfo : EIATTR_MERCURY_ISA_VERSION
	.align		4
        /*0040*/ 	.byte	0x03, 0x5f
        /*0042*/ 	.short	0x0101


	//----- nvinfo : EIATTR_VRC_CTA_INIT_COUNT
	.align		4
        /*0044*/ 	.byte	0x02, 0x4a
	.zero		1
	.zero		1


	//----- nvinfo : EIATTR_EXIT_INSTR_OFFSETS
	.align		4
        /*0048*/ 	.byte	0x04, 0x1c
        /*004a*/ 	.short	(.L_15 - .L_14)


	//   ....[0]....
.L_14:
        /*004c*/ 	.word	0x00000100


	//----- nvinfo : EIATTR_CBANK_PARAM_SIZE
	.align		4
.L_15:
        /*0050*/ 	.byte	0x03, 0x19
        /*0052*/ 	.short	0x0018


	//----- nvinfo : EIATTR_PARAM_CBANK
	.align		4
        /*0054*/ 	.byte	0x04, 0x0a
        /*0056*/ 	.short	(.L_17 - .L_16)
	.align		4
.L_16:
        /*0058*/ 	.word	index@(.nv.constant0._Z12sumaVectoresPiS_S_)
        /*005c*/ 	.short	0x0380
        /*005e*/ 	.short	0x0018


	//----- nvinfo : EIATTR_SW_WAR
	.align		4
.L_17:
        /*0060*/ 	.byte	0x04, 0x36
        /*0062*/ 	.short	(.L_19 - .L_18)
.L_18:
        /*0064*/ 	.word	0x00000008
.L_19:


//--------------------- .nv.callgraph             --------------------------
	.section	.nv.callgraph,"",@"SHT_CUDA_CALLGRAPH"
	.align	4
	.sectionentsize	8
	.align		4
        /*0000*/ 	.word	0x00000000
	.align		4
        /*0004*/ 	.word	0xffffffff
	.align		4
        /*0008*/ 	.word	0x00000000
	.align		4
        /*000c*/ 	.word	0xfffffffe
	.align		4
        /*0010*/ 	.word	0x00000000
	.align		4
        /*0014*/ 	.word	0xfffffffd
	.align		4
        /*0018*/ 	.word	0x00000000
	.align		4
        /*001c*/ 	.word	0xfffffffc


//--------------------- .text._Z12sumaVectoresPiS_S_ --------------------------
	.section	.text._Z12sumaVectoresPiS_S_,"ax",@progbits
	.align	128
        .global         _Z12sumaVectoresPiS_S_
        .type           _Z12sumaVectoresPiS_S_,@function
        .size           _Z12sumaVectoresPiS_S_,(.L_x_1 - _Z12sumaVectoresPiS_S_)
        .other          _Z12sumaVectoresPiS_S_,@"STO_CUDA_ENTRY STV_DEFAULT"
_Z12sumaVectoresPiS_S_:
.text._Z12sumaVectoresPiS_S_:
[----:B------:R-:W-:Y:S01]  /*0000*/  LDC R1, c[0x0][0x37c] ;  /* 0x0000df00ff017b82 */ /* 0x000fe20000000800 */
[----:B------:R-:W0:Y:S07]  /*0010*/  S2R R9, SR_TID.X ;  /* 0x0000000000097919 */ /* 0x000e2e0000002100 */
[----:B------:R-:W1:Y:S01]  /*0020*/  LDC.64 R2, c[0x0][0x380] ;  /* 0x0000e000ff027b82 */ /* 0x000e620000000a00 */
[----:B------:R-:W0:Y:S01]  /*0030*/  LDCU UR6, c[0x0][0x360] ;  /* 0x00006c00ff0677ac */ /* 0x000e220008000800 */
[----:B------:R-:W0:Y:S01]  /*0040*/  S2R R0, SR_CTAID.X ;  /* 0x0000000000007919 */ /* 0x000e220000002500 */
[----:B------:R-:W2:Y:S05]  /*0050*/  LDCU.64 UR4, c[0x0][0x358] ;  /* 0x00006b00ff0477ac */ /* 0x000eaa0008000a00 */
[----:B------:R-:W3:Y:S08]  /*0060*/  LDC.64 R4, c[0x0][0x388] ;  /* 0x0000e200ff047b82 */ /* 0x000ef00000000a00 */
[----:B------:R-:W4:Y:S01]  /*0070*/  LDC.64 R6, c[0x0][0x390] ;  /* 0x0000e400ff067b82 */ /* 0x000f220000000a00 */
[----:B0-----:R-:W-:-:S04]  /*0080*/  IMAD R9, R0, UR6, R9 ;  /* 0x0000000600097c24 */ /* 0x001fc8000f8e0209 */
[----:B-1----:R-:W-:-:S04]  /*0090*/  IMAD.WIDE R2, R9, 0x4, R2 ;  /* 0x0000000409027825 */ /* 0x002fc800078e0202 */
[C---:B---3--:R-:W-:Y:S02]  /*00a0*/  IMAD.WIDE R4, R9.reuse, 0x4, R4 ;  /* 0x0000000409047825 */ /* 0x048fe400078e0204 */
[----:B--2---:R-:W2:Y:S04]  /*00b0*/  LDG.E R2, desc[UR4][R2.64] ;  /* 0x0000000402027981 */ /* 0x004ea8000c1e1900 */
[----:B------:R-:W2:Y:S01]  /*00c0*/  LDG.E R5, desc[UR4][R4.64] ;  /* 0x0000000404057981 */ /* 0x000ea2000c1e1900 */
[----:B----4-:R-:W-:Y:S01]  /*00d0*/  IMAD.WIDE R6, R9, 0x4, R6 ;  /* 0x0000000409067825 */ /* 0x010fe200078e0206 */
[----:B--2---:R-:W-:-:S05]  /*00e0*/  IADD3 R9, PT, PT, R2, R5, RZ ;  /* 0x0000000502097210 */ /* 0x004fca0007ffe0ff */
[----:B------:R-:W-:Y:S01]  /*00f0*/  STG.E desc[UR4][R6.64], R9 ;  /* 0x0000000906007986 */ /* 0x000fe2000c101904 */
[----:B------:R-:W-:Y:S05]  /*0100*/  EXIT ;  /* 0x000000000000794d */ /* 0x000fea0003800000 */
.L_x_0:
[----:B------:R-:W-:-:S00]  /*0110*/  BRA `(.L_x_0) ;  /* 0xfffffffc00fc7947 */ /* 0x000fc0000383ffff */
[----:B------:R-:W-:-:S00]  /*0120*/  NOP ;  /* 0x0000000000007918 */ /* 0x000fc00000000000 */
        /* <DEDUP_REMOVED lines=13> */
.L_x_1:


//--------------------- .nv.shared.reserved.0     --------------------------
	.section	.nv.shared.reserved.0,"aw",@nobits
	.weak		__nv_reservedSMEM_offset_0_alias
	.size		__nv_reservedSMEM_offset_0_alias, 0, 64
	.other		__nv_reservedSMEM_offset_0_alias,@"STO_CUDA_RESERVED_SHARED STV_DEFAULT"
__nv_reservedSMEM_offset_0_alias:
	.zero		0
	.zero		64


//--------------------- .nv.constant0._Z12sumaVectoresPiS_S_ --------------------------
	.section	.nv.constant0._Z12sumaVectoresPiS_S_,"a",@progbits
	.sectionflags	@""
	.align	4
.nv.constant0._Z12sumaVectoresPiS_S_:
	.zero		920


//--------------------- SYMBOLS --------------------------

	.type		.nv.reservedSmem.offset0,@object
	.size		.nv.reservedSmem.offset0,0x4
